	.headerflags	@"EF_CUDA_TEXMODE_UNIFIED EF_CUDA_64BIT_ADDRESS EF_CUDA_ACCELERATORS EF_CUDA_SM90 EF_CUDA_VIRTUAL_SM(EF_CUDA_SM90)"
	.elftype	@"ET_EXEC"


//--------------------- .nv.info                  --------------------------
	.section	.nv.info,"",@"SHT_CUDA_INFO"
	.align	4


	//----- nvinfo : EIATTR_REGCOUNT
	.align		4
        /*0000*/ 	.byte	0x04, 0x2f
        /*0002*/ 	.short	(.L_3 - .L_2)
	.align		4
.L_2:
        /*0004*/ 	.word	index@(triton_poi_fused_add_div_mean_mul_pow_sqrt_1)
        /*0008*/ 	.word	0x00000014


	//----- nvinfo : EIATTR_MIN_STACK_SIZE
	.align		4
.L_3:
        /*000c*/ 	.byte	0x04, 0x12
        /*000e*/ 	.short	(.L_5 - .L_4)
	.align		4
.L_4:
        /*0010*/ 	.word	index@(triton_poi_fused_add_div_mean_mul_pow_sqrt_1)
        /*0014*/ 	.word	0x00000000


	//----- nvinfo : EIATTR_FRAME_SIZE
	.align		4
.L_5:
        /*0018*/ 	.byte	0x04, 0x11
        /*001a*/ 	.short	(.L_7 - .L_6)
	.align		4
.L_6:
        /*001c*/ 	.word	index@(triton_poi_fused_add_div_mean_mul_pow_sqrt_1)
        /*0020*/ 	.word	0x00000000


	//----- nvinfo : EIATTR_MIN_STACK_SIZE
	.align		4
.L_7:
        /*0024*/ 	.byte	0x04, 0x12
        /*0026*/ 	.short	(.L_9 - .L_8)
	.align		4
.L_8:
        /*0028*/ 	.word	index@(triton_poi_fused_add_div_mean_mul_pow_sqrt_1)
        /*002c*/ 	.word	0x00000000
.L_9:


//--------------------- .nv.info.triton_poi_fused_add_div_mean_mul_pow_sqrt_1 --------------------------
	.section	.nv.info.triton_poi_fused_add_div_mean_mul_pow_sqrt_1,"",@"SHT_CUDA_INFO"
	.sectionflags	@""
	.align	4


	//----- nvinfo : EIATTR_CUDA_API_VERSION
	.align		4
        /*0000*/ 	.byte	0x04, 0x37
        /*0002*/ 	.short	(.L_11 - .L_10)
.L_10:
        /*0004*/ 	.word	0x0000007c


	//----- nvinfo : EIATTR_KPARAM_INFO
	.align		4
.L_11:
        /*0008*/ 	.byte	0x04, 0x17
        /*000a*/ 	.short	(.L_13 - .L_12)
.L_12:
        /*000c*/ 	.word	0x00000000
        /*0010*/ 	.short	0x0004
        /*0012*/ 	.short	0x0020
        /*0014*/ 	.byte	0x00, 0xf0, 0x11, 0x00


	//----- nvinfo : EIATTR_KPARAM_INFO
	.align		4
.L_13:
        /*0018*/ 	.byte	0x04, 0x17
        /*001a*/ 	.short	(.L_15 - .L_14)
.L_14:
        /*001c*/ 	.word	0x00000000
        /*0020*/ 	.short	0x0003
        /*0022*/ 	.short	0x0018
        /*0024*/ 	.byte	0x00, 0xf4, 0x21, 0x00


	//----- nvinfo : EIATTR_KPARAM_INFO
	.align		4
.L_15:
        /*0028*/ 	.byte	0x04, 0x17
        /*002a*/ 	.short	(.L_17 - .L_16)
.L_16:
        /*002c*/ 	.word	0x00000000
        /*0030*/ 	.short	0x0002
        /*0032*/ 	.short	0x0010
        /*0034*/ 	.byte	0x00, 0xf4, 0x21, 0x00


	//----- nvinfo : EIATTR_KPARAM_INFO
	.align		4
.L_17:
        /*0038*/ 	.byte	0x04, 0x17
        /*003a*/ 	.short	(.L_19 - .L_18)
.L_18:
        /*003c*/ 	.word	0x00000000
        /*0040*/ 	.short	0x0001
        /*0042*/ 	.short	0x0008
        /*0044*/ 	.byte	0x00, 0xf4, 0x21, 0x00


	//----- nvinfo : EIATTR_KPARAM_INFO
	.align		4
.L_19:
        /*0048*/ 	.byte	0x04, 0x17
        /*004a*/ 	.short	(.L_21 - .L_20)
.L_20:
        /*004c*/ 	.word	0x00000000
        /*0050*/ 	.short	0x0000
        /*0052*/ 	.short	0x0000
        /*0054*/ 	.byte	0x00, 0xf4, 0x21, 0x00


	//----- nvinfo : EIATTR_SPARSE_MMA_MASK
	.align		4
.L_21:
        /*0058*/ 	.byte	0x03, 0x50
        /*005a*/ 	.short	0x0000


	//----- nvinfo : EIATTR_MAXREG_COUNT
	.align		4
        /*005c*/ 	.byte	0x03, 0x1b
        /*005e*/ 	.short	0x00ff


	//----- nvinfo : EIATTR_EXIT_INSTR_OFFSETS
	.align		4
        /*0060*/ 	.byte	0x04, 0x1c
        /*0062*/ 	.short	(.L_23 - .L_22)


	//   ....[0]....
.L_22:
        /*0064*/ 	.word	0x000002f0


	//   ....[1]....
        /*0068*/ 	.word	0x00000310


	//----- nvinfo : EIATTR_REQNTID
	.align		4
.L_23:
        /*006c*/ 	.byte	0x04, 0x10
        /*006e*/ 	.short	(.L_25 - .L_24)
.L_24:
        /*0070*/ 	.word	0x00000080
        /*0074*/ 	.word	0x00000001
        /*0078*/ 	.word	0x00000001


	//----- nvinfo : EIATTR_CBANK_PARAM_SIZE
	.align		4
.L_25:
        /*007c*/ 	.byte	0x03, 0x19
        /*007e*/ 	.short	0x0024


	//----- nvinfo : EIATTR_PARAM_CBANK
	.align		4
        /*0080*/ 	.byte	0x04, 0x0a
        /*0082*/ 	.short	(.L_27 - .L_26)
	.align		4
.L_26:
        /*0084*/ 	.word	index@(.nv.constant0.triton_poi_fused_add_div_mean_mul_pow_sqrt_1)
        /*0088*/ 	.short	0x0210
        /*008a*/ 	.short	0x0024


	//----- nvinfo : EIATTR_SW_WAR
	.align		4
.L_27:
        /*008c*/ 	.byte	0x04, 0x36
        /*008e*/ 	.short	(.L_29 - .L_28)
.L_28:
        /*0090*/ 	.word	0x00000008
.L_29:


//--------------------- .nv.callgraph             --------------------------
	.section	.nv.callgraph,"",@"SHT_CUDA_CALLGRAPH"
	.align	4
	.sectionentsize	8
	.align		4
        /*0000*/ 	.word	0x00000000
	.align		4
        /*0004*/ 	.word	0xffffffff
	.align		4
        /*0008*/ 	.word	0x00000000
	.align		4
        /*000c*/ 	.word	0xfffffffe
	.align		4
        /*0010*/ 	.word	0x00000000
	.align		4
        /*0014*/ 	.word	0xfffffffd
	.align		4
        /*0018*/ 	.word	0x00000000
	.align		4
        /*001c*/ 	.word	0xfffffffc


//--------------------- .nv.constant4             --------------------------
	.section	.nv.constant4,"a",@progbits
	.align	8
	.align		8
.nv.constant4:
        /*0000*/ 	.dword	_$_str
	.align		8
        /*0008*/ 	.dword	_$_str_$_2


//--------------------- .text.triton_poi_fused_add_div_mean_mul_pow_sqrt_1 --------------------------
	.section	.text.triton_poi_fused_add_div_mean_mul_pow_sqrt_1,"ax",@progbits
	.align	128
        .global         triton_poi_fused_add_div_mean_mul_pow_sqrt_1
        .type           triton_poi_fused_add_div_mean_mul_pow_sqrt_1,@function
        .size           triton_poi_fused_add_div_mean_mul_pow_sqrt_1,(.L_x_1 - triton_poi_fused_add_div_mean_mul_pow_sqrt_1)
        .other          triton_poi_fused_add_div_mean_mul_pow_sqrt_1,@"STO_CUDA_ENTRY STV_DEFAULT"
triton_poi_fused_add_div_mean_mul_pow_sqrt_1:
.text.triton_poi_fused_add_div_mean_mul_pow_sqrt_1:
[----:B------:R-:W0:Y:S02]  /*0000*/  LDC R1, c[0x0][0x28] ;  /* 0x00000a00ff017b82 */ /* 0x000e240000000800 */
[----:B------:R-:W1:Y:S01]  /*0010*/  S2R R0, SR_TID.X ;  /* 0x0000000000007919 */ /* 0x000e620000002100 */
[----:B------:R-:W2:Y:S01]  /*0020*/  LDC.64 R4, c[0x0][0x218] ;  /* 0x00008600ff047b82 */ /* 0x000ea20000000a00 */
[----:B------:R-:W-:Y:S01]  /*0030*/  CS2R R14, SRZ ;  /* 0x00000000000e7805 */ /* 0x000fe2000001ff00 */
[----:B------:R-:W-:Y:S01]  /*0040*/  ULDC.64 UR4, c[0x0][0x208] ;  /* 0x0000820000047ab9 */ /* 0x000fe20000000a00 */
[----:B------:R-:W3:Y:S01]  /*0050*/  S2R R3, SR_CTAID.X ;  /* 0x0000000000037919 */ /* 0x000ee20000002500 */
[----:B------:R-:W-:-:S04]  /*0060*/  CS2R R16, SRZ ;  /* 0x0000000000107805 */ /* 0x000fc8000001ff00 */
[----:B------:R-:W4:Y:S08]  /*0070*/  LDC.64 R10, c[0x0][0x210] ;  /* 0x00008400ff0a7b82 */ /* 0x000f300000000a00 */
[----:B------:R-:W5:Y:S01]  /*0080*/  LDC.64 R12, c[0x0][0x220] ;  /* 0x00008800ff0c7b82 */ /* 0x000f620000000a00 */
[----:B-1----:R-:W-:-:S04]  /*0090*/  LOP3.LUT R0, R0, 0x7f, RZ, 0xc0, !PT ;  /* 0x0000007f00007812 */ /* 0x002fc800078ec0ff */
[----:B---3--:R-:W-:-:S04]  /*00a0*/  LEA R0, R3, R0, 0x7 ;  /* 0x0000000003007211 */ /* 0x008fc800078e38ff */
[----:B------:R-:W-:Y:S02]  /*00b0*/  SHF.R.S32.HI R3, RZ, 0x1f, R0 ;  /* 0x0000001fff037819 */ /* 0x000fe40000011400 */
[----:B------:R-:W-:Y:S02]  /*00c0*/  ISETP.GE.AND P2, PT, R0, 0x100, PT ;  /* 0x000001000000780c */ /* 0x000fe40003f46270 */
[----:B------:R-:W-:-:S04]  /*00d0*/  LEA.HI R3, R3, R0, RZ, 0x2 ;  /* 0x0000000003037211 */ /* 0x000fc800078f10ff */
[----:B------:R-:W-:-:S05]  /*00e0*/  LOP3.LUT R3, R3, 0xfffffffc, RZ, 0xc0, !PT ;  /* 0xfffffffc03037812 */ /* 0x000fca00078ec0ff */
[----:B--2---:R-:W-:-:S05]  /*00f0*/  IMAD.WIDE R8, R3, 0x4, R4 ;  /* 0x0000000403087825 */ /* 0x004fca00078e0204 */
[----:B------:R-:W2:Y:S04]  /*0100*/  @!P2 LDG.E.EL R15, desc[UR4][R8.64+0x4] ;  /* 0x00000404080fa981 */ /* 0x000ea8000c2e1900 */
[----:B------:R-:W3:Y:S04]  /*0110*/  @!P2 LDG.E.EL R14, desc[UR4][R8.64] ;  /* 0x00000004080ea981 */ /* 0x000ee8000c2e1900 */
[----:B------:R-:W3:Y:S04]  /*0120*/  @!P2 LDG.E.EL R16, desc[UR4][R8.64+0x8] ;  /* 0x000008040810a981 */ /* 0x000ee8000c2e1900 */
[----:B------:R-:W3:Y:S01]  /*0130*/  @!P2 LDG.E.EL R17, desc[UR4][R8.64+0xc] ;  /* 0x00000c040811a981 */ /* 0x000ee2000c2e1900 */
[----:B------:R-:W-:Y:S01]  /*0140*/  HFMA2.MMA R2, -RZ, RZ, 0, 0 ;  /* 0x00000000ff027435 */ /* 0x000fe200000001ff */
[----:B------:R-:W-:Y:S01]  /*0150*/  IMAD.WIDE R6, R0, 0x4, R4 ;  /* 0x0000000400067825 */ /* 0x000fe200078e0204 */
[----:B------:R-:W-:-:S08]  /*0160*/  IADD3 R3, R0, -R3, RZ ;  /* 0x8000000300037210 */ /* 0x000fd00007ffe0ff */
[----:B------:R-:W3:Y:S01]  /*0170*/  @!P2 LDG.E R2, desc[UR4][R6.64] ;  /* 0x000000040602a981 */ /* 0x000ee2000c1e1900 */
[----:B----4-:R-:W-:-:S04]  /*0180*/  IMAD.WIDE R4, R3, 0x4, R10 ;  /* 0x0000000403047825 */ /* 0x010fc800078e020a */
[----:B-----5:R-:W-:Y:S01]  /*0190*/  IMAD.WIDE R10, R3, 0x4, R12 ;  /* 0x00000004030a7825 */ /* 0x020fe200078e020c */
[----:B------:R-:W-:-:S06]  /*01a0*/  CS2R R12, SRZ ;  /* 0x00000000000c7805 */ /* 0x000fcc000001ff00 */
[----:B------:R1:W4:Y:S04]  /*01b0*/  @!P2 LDG.E.EL R12, desc[UR4][R4.64] ;  /* 0x00000004040ca981 */ /* 0x000328000c2e1900 */
[----:B------:R-:W4:Y:S01]  /*01c0*/  @!P2 LDG.E.EL R13, desc[UR4][R10.64] ;  /* 0x000000040a0da981 */ /* 0x000f22000c2e1900 */
[----:B------:R-:W-:Y:S01]  /*01d0*/  MOV R3, 0x3e800000 ;  /* 0x3e80000000037802 */ /* 0x000fe20000000f00 */
[----:B-1----:R-:W1:Y:S01]  /*01e0*/  LDC.64 R4, c[0x0][0x228] ;  /* 0x00008a00ff047b82 */ /* 0x002e620000000a00 */
[----:B--2---:R-:W-:-:S04]  /*01f0*/  FMUL R15, R15, R15 ;  /* 0x0000000f0f0f7220 */ /* 0x004fc80000400000 */
[----:B---3--:R-:W-:-:S04]  /*0200*/  FFMA R15, R14, R14, R15 ;  /* 0x0000000e0e0f7223 */ /* 0x008fc8000000000f */
[----:B------:R-:W-:-:S04]  /*0210*/  FFMA R16, R16, R16, R15 ;  /* 0x0000001010107223 */ /* 0x000fc8000000000f */
[----:B------:R-:W-:-:S04]  /*0220*/  FFMA R16, R17, R17, R16 ;  /* 0x0000001111107223 */ /* 0x000fc80000000010 */
[----:B------:R-:W-:-:S04]  /*0230*/  FFMA R16, R16, R3, 9.9999999600419720025e-13 ;  /* 0x2b8cbccc10107423 */ /* 0x000fc80000000003 */
[----:B------:R-:W2:Y:S02]  /*0240*/  MUFU.SQRT R6, R16 ;  /* 0x0000001000067308 */ /* 0x000ea40000002000 */
[C---:B--2---:R-:W-:Y:S02]  /*0250*/  FSETP.GT.AND P0, PT, R6.reuse, 8.50705917302346158658e+37, PT ;  /* 0x7e8000000600780b */ /* 0x044fe40003f04000 */
[----:B------:R-:W-:-:S11]  /*0260*/  FSETP.GEU.AND P1, PT, R6, 1.175494350822287508e-38, PT ;  /* 0x008000000600780b */ /* 0x000fd60003f2e000 */
[----:B------:R-:W-:Y:S01]  /*0270*/  @P0 FMUL R6, R6, 0.25 ;  /* 0x3e80000006060820 */ /* 0x000fe20000400000 */
[----:B------:R-:W-:-:S03]  /*0280*/  @P0 FMUL R2, R2, 0.25 ;  /* 0x3e80000002020820 */ /* 0x000fc60000400000 */
[----:B------:R-:W-:Y:S01]  /*0290*/  @!P1 FMUL R6, R6, 16777216 ;  /* 0x4b80000006069820 */ /* 0x000fe20000400000 */
[----:B------:R-:W-:-:S03]  /*02a0*/  @!P1 FMUL R2, R2, 16777216 ;  /* 0x4b80000002029820 */ /* 0x000fc60000400000 */
[----:B------:R-:W2:Y:S02]  /*02b0*/  MUFU.RCP R3, R6 ;  /* 0x0000000600037308 */ /* 0x000ea40000001000 */
[----:B--2---:R-:W-:Y:S01]  /*02c0*/  FMUL R8, R3, R2 ;  /* 0x0000000203087220 */ /* 0x004fe20000400000 */
[----:B-1----:R-:W-:-:S04]  /*02d0*/  IMAD.WIDE R2, R0, 0x4, R4 ;  /* 0x0000000400027825 */ /* 0x002fc800078e0204 */
[----:B----4-:R-:W-:Y:S01]  /*02e0*/  FFMA R13, R8, R12, R13 ;  /* 0x0000000c080d7223 */ /* 0x010fe2000000000d */
[----:B------:R-:W-:Y:S06]  /*02f0*/  @P2 EXIT ;  /* 0x000000000000294d */ /* 0x000fec0003800000 */
[----:B------:R-:W-:Y:S01]  /*0300*/  STG.E desc[UR4][R2.64], R13 ;  /* 0x0000000d02007986 */ /* 0x000fe2000c101904 */
[----:B------:R-:W-:Y:S05]  /*0310*/  EXIT ;  /* 0x000000000000794d */ /* 0x000fea0003800000 */
.L_x_0:
[----:B------:R-:W-:-:S00]  /*0320*/  BRA `(.L_x_0) ;  /* 0xfffffffc00fc7947 */ /* 0x000fc0000383ffff */
[----:B------:R-:W-:-:S00]  /*0330*/  NOP ;  /* 0x0000000000007918 */ /* 0x000fc00000000000 */
        /* <DEDUP_REMOVED lines=12> */
.L_x_1:


//--------------------- .nv.global.init           --------------------------
	.section	.nv.global.init,"aw",@progbits
.nv.global.init:
	.type		_$_str,@object
	.size		_$_str,(_$_str_$_2 - _$_str)
_$_str:
        /*0000*/ 	.byte	0x5f, 0x5f, 0x43, 0x55, 0x44, 0x41, 0x5f, 0x46, 0x54, 0x5a, 0x00
	.type		_$_str_$_2,@object
	.size		_$_str_$_2,(.L_1 - _$_str_$_2)
_$_str_$_2:
        /*000b*/ 	.byte	0x5f, 0x5f, 0x43, 0x55, 0x44, 0x41, 0x5f, 0x50, 0x52, 0x45, 0x43, 0x5f, 0x53, 0x51, 0x52, 0x54
        /*001b*/ 	.byte	0x00
.L_1:


//--------------------- .nv.constant0.triton_poi_fused_add_div_mean_mul_pow_sqrt_1 --------------------------
	.section	.nv.constant0.triton_poi_fused_add_div_mean_mul_pow_sqrt_1,"a",@progbits
	.sectionflags	@""
	.align	4
.nv.constant0.triton_poi_fused_add_div_mean_mul_pow_sqrt_1:
	.zero		564
